	.headerflags	@"EF_CUDA_TEXMODE_UNIFIED EF_CUDA_64BIT_ADDRESS EF_CUDA_ACCELERATORS EF_CUDA_SM90 EF_CUDA_VIRTUAL_SM(EF_CUDA_SM90)"
	.elftype	@"ET_EXEC"


//--------------------- .nv.info                  --------------------------
	.section	.nv.info,"",@"SHT_CUDA_INFO"
	.align	4


	//----- nvinfo : EIATTR_REGCOUNT
	.align		4
        /*0000*/ 	.byte	0x04, 0x2f
        /*0002*/ 	.short	(.L_3 - .L_2)
	.align		4
.L_2:
        /*0004*/ 	.word	index@(triton_poi_fused__native_batch_norm_legit_no_training_relu_19)
        /*0008*/ 	.word	0x00000016


	//----- nvinfo : EIATTR_MIN_STACK_SIZE
	.align		4
.L_3:
        /*000c*/ 	.byte	0x04, 0x12
        /*000e*/ 	.short	(.L_5 - .L_4)
	.align		4
.L_4:
        /*0010*/ 	.word	index@(triton_poi_fused__native_batch_norm_legit_no_training_relu_19)
        /*0014*/ 	.word	0x00000000


	//----- nvinfo : EIATTR_FRAME_SIZE
	.align		4
.L_5:
        /*0018*/ 	.byte	0x04, 0x11
        /*001a*/ 	.short	(.L_7 - .L_6)
	.align		4
.L_6:
        /*001c*/ 	.word	index@(triton_poi_fused__native_batch_norm_legit_no_training_relu_19)
        /*0020*/ 	.word	0x00000000


	//----- nvinfo : EIATTR_MIN_STACK_SIZE
	.align		4
.L_7:
        /*0024*/ 	.byte	0x04, 0x12
        /*0026*/ 	.short	(.L_9 - .L_8)
	.align		4
.L_8:
        /*0028*/ 	.word	index@(triton_poi_fused__native_batch_norm_legit_no_training_relu_19)
        /*002c*/ 	.word	0x00000000
.L_9:


//--------------------- .nv.info.triton_poi_fused__native_batch_norm_legit_no_training_relu_19 --------------------------
	.section	.nv.info.triton_poi_fused__native_batch_norm_legit_no_training_relu_19,"",@"SHT_CUDA_INFO"
	.sectionflags	@""
	.align	4


	//----- nvinfo : EIATTR_CUDA_API_VERSION
	.align		4
        /*0000*/ 	.byte	0x04, 0x37
        /*0002*/ 	.short	(.L_11 - .L_10)
.L_10:
        /*0004*/ 	.word	0x0000007c


	//----- nvinfo : EIATTR_KPARAM_INFO
	.align		4
.L_11:
        /*0008*/ 	.byte	0x04, 0x17
        /*000a*/ 	.short	(.L_13 - .L_12)
.L_12:
        /*000c*/ 	.word	0x00000000
        /*0010*/ 	.short	0x0006
        /*0012*/ 	.short	0x0030
        /*0014*/ 	.byte	0x00, 0xf0, 0x11, 0x00


	//----- nvinfo : EIATTR_KPARAM_INFO
	.align		4
.L_13:
        /*0018*/ 	.byte	0x04, 0x17
        /*001a*/ 	.short	(.L_15 - .L_14)
.L_14:
        /*001c*/ 	.word	0x00000000
        /*0020*/ 	.short	0x0005
        /*0022*/ 	.short	0x0028
        /*0024*/ 	.byte	0x00, 0xf4, 0x21, 0x00


	//----- nvinfo : EIATTR_KPARAM_INFO
	.align		4
.L_15:
        /*0028*/ 	.byte	0x04, 0x17
        /*002a*/ 	.short	(.L_17 - .L_16)
.L_16:
        /*002c*/ 	.word	0x00000000
        /*0030*/ 	.short	0x0004
        /*0032*/ 	.short	0x0020
        /*0034*/ 	.byte	0x00, 0xf4, 0x21, 0x00


	//----- nvinfo : EIATTR_KPARAM_INFO
	.align		4
.L_17:
        /*0038*/ 	.byte	0x04, 0x17
        /*003a*/ 	.short	(.L_19 - .L_18)
.L_18:
        /*003c*/ 	.word	0x00000000
        /*0040*/ 	.short	0x0003
        /*0042*/ 	.short	0x0018
        /*0044*/ 	.byte	0x00, 0xf4, 0x21, 0x00


	//----- nvinfo : EIATTR_KPARAM_INFO
	.align		4
.L_19:
        /*0048*/ 	.byte	0x04, 0x17
        /*004a*/ 	.short	(.L_21 - .L_20)
.L_20:
        /*004c*/ 	.word	0x00000000
        /*0050*/ 	.short	0x0002
        /*0052*/ 	.short	0x0010
        /*0054*/ 	.byte	0x00, 0xf4, 0x21, 0x00


	//----- nvinfo : EIATTR_KPARAM_INFO
	.align		4
.L_21:
        /*0058*/ 	.byte	0x04, 0x17
        /*005a*/ 	.short	(.L_23 - .L_22)
.L_22:
        /*005c*/ 	.word	0x00000000
        /*0060*/ 	.short	0x0001
        /*0062*/ 	.short	0x0008
        /*0064*/ 	.byte	0x00, 0xf4, 0x21, 0x00


	//----- nvinfo : EIATTR_KPARAM_INFO
	.align		4
.L_23:
        /*0068*/ 	.byte	0x04, 0x17
        /*006a*/ 	.short	(.L_25 - .L_24)
.L_24:
        /*006c*/ 	.word	0x00000000
        /*0070*/ 	.short	0x0000
        /*0072*/ 	.short	0x0000
        /*0074*/ 	.byte	0x00, 0xf4, 0x21, 0x00


	//----- nvinfo : EIATTR_SPARSE_MMA_MASK
	.align		4
.L_25:
        /*0078*/ 	.byte	0x03, 0x50
        /*007a*/ 	.short	0x0000


	//----- nvinfo : EIATTR_MAXREG_COUNT
	.align		4
        /*007c*/ 	.byte	0x03, 0x1b
        /*007e*/ 	.short	0x00ff


	//----- nvinfo : EIATTR_EXIT_INSTR_OFFSETS
	.align		4
        /*0080*/ 	.byte	0x04, 0x1c
        /*0082*/ 	.short	(.L_27 - .L_26)


	//   ....[0]....
.L_26:
        /*0084*/ 	.word	0x00000420


	//   ....[1]....
        /*0088*/ 	.word	0x00000440


	//----- nvinfo : EIATTR_REQNTID
	.align		4
.L_27:
        /*008c*/ 	.byte	0x04, 0x10
        /*008e*/ 	.short	(.L_29 - .L_28)
.L_28:
        /*0090*/ 	.word	0x00000100
        /*0094*/ 	.word	0x00000001
        /*0098*/ 	.word	0x00000001


	//----- nvinfo : EIATTR_CBANK_PARAM_SIZE
	.align		4
.L_29:
        /*009c*/ 	.byte	0x03, 0x19
        /*009e*/ 	.short	0x0034


	//----- nvinfo : EIATTR_PARAM_CBANK
	.align		4
        /*00a0*/ 	.byte	0x04, 0x0a
        /*00a2*/ 	.short	(.L_31 - .L_30)
	.align		4
.L_30:
        /*00a4*/ 	.word	index@(.nv.constant0.triton_poi_fused__native_batch_norm_legit_no_training_relu_19)
        /*00a8*/ 	.short	0x0210
        /*00aa*/ 	.short	0x0034


	//----- nvinfo : EIATTR_SW_WAR
	.align		4
.L_31:
        /*00ac*/ 	.byte	0x04, 0x36
        /*00ae*/ 	.short	(.L_33 - .L_32)
.L_32:
        /*00b0*/ 	.word	0x00000008
.L_33:


//--------------------- .nv.callgraph             --------------------------
	.section	.nv.callgraph,"",@"SHT_CUDA_CALLGRAPH"
	.align	4
	.sectionentsize	8
	.align		4
        /*0000*/ 	.word	0x00000000
	.align		4
        /*0004*/ 	.word	0xffffffff
	.align		4
        /*0008*/ 	.word	0x00000000
	.align		4
        /*000c*/ 	.word	0xfffffffe
	.align		4
        /*0010*/ 	.word	0x00000000
	.align		4
        /*0014*/ 	.word	0xfffffffd
	.align		4
        /*0018*/ 	.word	0x00000000
	.align		4
        /*001c*/ 	.word	0xfffffffc


//--------------------- .nv.constant4             --------------------------
	.section	.nv.constant4,"a",@progbits
	.align	8
	.align		8
.nv.constant4:
        /*0000*/ 	.dword	_$_str
	.align		8
        /*0008*/ 	.dword	_$_str_$_2


//--------------------- .text.triton_poi_fused__native_batch_norm_legit_no_training_relu_19 --------------------------
	.section	.text.triton_poi_fused__native_batch_norm_legit_no_training_relu_19,"ax",@progbits
	.align	128
        .global         triton_poi_fused__native_batch_norm_legit_no_training_relu_19
        .type           triton_poi_fused__native_batch_norm_legit_no_training_relu_19,@function
        .size           triton_poi_fused__native_batch_norm_legit_no_training_relu_19,(.L_x_1 - triton_poi_fused__native_batch_norm_legit_no_training_relu_19)
        .other          triton_poi_fused__native_batch_norm_legit_no_training_relu_19,@"STO_CUDA_ENTRY STV_DEFAULT"
triton_poi_fused__native_batch_norm_legit_no_training_relu_19:
.text.triton_poi_fused__native_batch_norm_legit_no_training_relu_19:
[----:B------:R-:W0:Y:S01]  /*0000*/  LDC R1, c[0x0][0x28] ;  /* 0x00000a00ff017b82 */ /* 0x000e220000000800 */
[----:B------:R-:W1:Y:S07]  /*0010*/  S2R R0, SR_TID.X ;  /* 0x0000000000007919 */ /* 0x000e6e0000002100 */
[----:B------:R-:W2:Y:S01]  /*0020*/  LDC.64 R8, c[0x0][0x220] ;  /* 0x00008800ff087b82 */ /* 0x000ea20000000a00 */
[----:B------:R-:W-:Y:S01]  /*0030*/  ULDC.64 UR4, c[0x0][0x208] ;  /* 0x0000820000047ab9 */ /* 0x000fe20000000a00 */
[----:B------:R-:W3:Y:S06]  /*0040*/  S2R R5, SR_CTAID.X ;  /* 0x0000000000057919 */ /* 0x000eec0000002500 */
[----:B------:R-:W4:Y:S08]  /*0050*/  LDC.64 R12, c[0x0][0x210] ;  /* 0x00008400ff0c7b82 */ /* 0x000f300000000a00 */
[----:B------:R-:W5:Y:S08]  /*0060*/  LDC.64 R14, c[0x0][0x218] ;  /* 0x00008600ff0e7b82 */ /* 0x000f700000000a00 */
[----:B------:R-:W5:Y:S01]  /*0070*/  LDC.64 R16, c[0x0][0x228] ;  /* 0x00008a00ff107b82 */ /* 0x000f620000000a00 */
[----:B-1----:R-:W-:-:S07]  /*0080*/  SHF.L.U32 R0, R0, 0x1, RZ ;  /* 0x0000000100007819 */ /* 0x002fce00000006ff */
[----:B------:R-:W1:Y:S01]  /*0090*/  LDC.64 R18, c[0x0][0x230] ;  /* 0x00008c00ff127b82 */ /* 0x000e620000000a00 */
[----:B---3--:R-:W-:Y:S02]  /*00a0*/  SHF.R.S32.HI R3, RZ, 0x16, R5 ;  /* 0x00000016ff037819 */ /* 0x008fe40000011405 */
[----:B------:R-:W-:Y:S02]  /*00b0*/  LOP3.LUT R0, R0, 0x1fe, RZ, 0xc0, !PT ;  /* 0x000001fe00007812 */ /* 0x000fe400078ec0ff */
[----:B------:R-:W-:Y:S02]  /*00c0*/  SGXT R3, R3, 0x1 ;  /* 0x000000010303781a */ /* 0x000fe40000000200 */
[----:B------:R-:W-:-:S04]  /*00d0*/  LEA R0, R5, R0, 0x9 ;  /* 0x0000000005007211 */ /* 0x000fc800078e48ff */
[----:B------:R-:W-:Y:S02]  /*00e0*/  LEA.HI R3, R3, R0, RZ, 0x5 ;  /* 0x0000000003037211 */ /* 0x000fe400078f28ff */
[----:B------:R-:W-:Y:S02]  /*00f0*/  ISETP.GE.AND P0, PT, R0, 0x7f0080, PT ;  /* 0x007f00800000780c */ /* 0x000fe40003f06270 */
[----:B------:R-:W-:-:S04]  /*0100*/  LOP3.LUT R3, R3, 0xffffffe0, RZ, 0xc0, !PT ;  /* 0xffffffe003037812 */ /* 0x000fc800078ec0ff */
[----:B------:R-:W-:Y:S02]  /*0110*/  IADD3 R11, R0, -R3, RZ ;  /* 0x80000003000b7210 */ /* 0x000fe40007ffe0ff */
[----:B------:R-:W-:-:S03]  /*0120*/  CS2R R2, SRZ ;  /* 0x0000000000027805 */ /* 0x000fc6000001ff00 */
[----:B--2---:R-:W-:-:S05]  /*0130*/  IMAD.WIDE R8, R11, 0x4, R8 ;  /* 0x000000040b087825 */ /* 0x004fca00078e0208 */
[----:B------:R2:W3:Y:S01]  /*0140*/  @!P0 LDG.E.EL.64 R2, desc[UR4][R8.64] ;  /* 0x0000000408028981 */ /* 0x0004e2000c2e1b00 */
[----:B------:R-:W-:Y:S02]  /*0150*/  CS2R R4, SRZ ;  /* 0x0000000000047805 */ /* 0x000fe4000001ff00 */
[----:B------:R-:W-:Y:S01]  /*0160*/  CS2R R6, SRZ ;  /* 0x0000000000067805 */ /* 0x000fe2000001ff00 */
[----:B----4-:R-:W-:-:S04]  /*0170*/  IMAD.WIDE R12, R0, 0x4, R12 ;  /* 0x00000004000c7825 */ /* 0x010fc800078e020c */
[C---:B-----5:R-:W-:Y:S01]  /*0180*/  IMAD.WIDE R14, R11.reuse, 0x4, R14 ;  /* 0x000000040b0e7825 */ /* 0x060fe200078e020e */
[----:B------:R-:W4:Y:S01]  /*0190*/  @!P0 LDG.E.64 R4, desc[UR4][R12.64] ;  /* 0x000000040c048981 */ /* 0x000f22000c1e1b00 */
[----:B--2---:R-:W-:Y:S02]  /*01a0*/  CS2R R8, SRZ ;  /* 0x0000000000087805 */ /* 0x004fe4000001ff00 */
[C---:B0-----:R-:W-:Y:S01]  /*01b0*/  IMAD.WIDE R16, R11.reuse, 0x4, R16 ;  /* 0x000000040b107825 */ /* 0x041fe200078e0210 */
[----:B------:R0:W4:Y:S03]  /*01c0*/  @!P0 LDG.E.EL.64 R6, desc[UR4][R14.64] ;  /* 0x000000040e068981 */ /* 0x000126000c2e1b00 */
[----:B-1----:R-:W-:Y:S01]  /*01d0*/  IMAD.WIDE R18, R11, 0x4, R18 ;  /* 0x000000040b127825 */ /* 0x002fe200078e0212 */
[----:B------:R-:W-:-:S04]  /*01e0*/  CS2R R10, SRZ ;  /* 0x00000000000a7805 */ /* 0x000fc8000001ff00 */
[----:B------:R-:W2:Y:S04]  /*01f0*/  @!P0 LDG.E.EL.64 R8, desc[UR4][R18.64] ;  /* 0x0000000412088981 */ /* 0x000ea8000c2e1b00 */
[----:B------:R-:W2:Y:S01]  /*0200*/  @!P0 LDG.E.EL.64 R10, desc[UR4][R16.64] ;  /* 0x00000004100a8981 */ /* 0x000ea2000c2e1b00 */
[----:B0-----:R-:W-:Y:S01]  /*0210*/  HFMA2.MMA R14, -RZ, RZ, 1.625, 0 ;  /* 0x3e800000ff0e7435 */ /* 0x001fe200000001ff */
[----:B---3--:R-:W-:Y:S01]  /*0220*/  FADD R2, R2, 0.0010000000474974513054 ;  /* 0x3a83126f02027421 */ /* 0x008fe20000000000 */
[----:B------:R-:W-:-:S03]  /*0230*/  FADD R3, R3, 0.0010000000474974513054 ;  /* 0x3a83126f03037421 */ /* 0x000fc60000000000 */
[----:B------:R-:W0:Y:S08]  /*0240*/  MUFU.SQRT R12, R2 ;  /* 0x00000002000c7308 */ /* 0x000e300000002000 */
[----:B------:R1:W3:Y:S01]  /*0250*/  MUFU.SQRT R13, R3 ;  /* 0x00000003000d7308 */ /* 0x0002e20000002000 */
[C---:B0-----:R-:W-:Y:S02]  /*0260*/  FSETP.GT.AND P1, PT, R12.reuse, 8.50705917302346158658e+37, PT ;  /* 0x7e8000000c00780b */ /* 0x041fe40003f24000 */
[----:B------:R-:W-:Y:S01]  /*0270*/  FSETP.GEU.AND P3, PT, R12, 1.175494350822287508e-38, PT ;  /* 0x008000000c00780b */ /* 0x000fe20003f6e000 */
[----:B-1----:R-:W0:Y:S01]  /*0280*/  LDC.64 R2, c[0x0][0x238] ;  /* 0x00008e00ff027b82 */ /* 0x002e220000000a00 */
[----:B---3--:R-:W-:-:S02]  /*0290*/  FSETP.GT.AND P2, PT, R13, 8.50705917302346158658e+37, PT ;  /* 0x7e8000000d00780b */ /* 0x008fc40003f44000 */
[----:B------:R-:W-:-:S07]  /*02a0*/  FSETP.GEU.AND P4, PT, R13, 1.175494350822287508e-38, PT ;  /* 0x008000000d00780b */ /* 0x000fce0003f8e000 */
[----:B------:R-:W-:-:S04]  /*02b0*/  @P1 FMUL R12, R12, 0.25 ;  /* 0x3e8000000c0c1820 */ /* 0x000fc80000400000 */
[----:B------:R-:W-:Y:S01]  /*02c0*/  @!P3 FMUL R12, R12, 16777216 ;  /* 0x4b8000000c0cb820 */ /* 0x000fe20000400000 */
[----:B------:R-:W-:-:S04]  /*02d0*/  @P2 FMUL R13, R13, 0.25 ;  /* 0x3e8000000d0d2820 */ /* 0x000fc80000400000 */
[----:B------:R-:W-:Y:S01]  /*02e0*/  @!P4 FMUL R13, R13, 16777216 ;  /* 0x4b8000000d0dc820 */ /* 0x000fe20000400000 */
[----:B------:R-:W1:Y:S01]  /*02f0*/  MUFU.RCP R12, R12 ;  /* 0x0000000c000c7308 */ /* 0x000e620000001000 */
[----:B------:R-:W-:-:S07]  /*0300*/  FSEL R15, R14, 1, P1 ;  /* 0x3f8000000e0f7808 */ /* 0x000fce0000800000 */
[----:B------:R-:W3:Y:S01]  /*0310*/  MUFU.RCP R13, R13 ;  /* 0x0000000d000d7308 */ /* 0x000ee20000001000 */
[----:B------:R-:W-:Y:S01]  /*0320*/  FSEL R14, R14, 1, P2 ;  /* 0x3f8000000e0e7808 */ /* 0x000fe20001000000 */
[----:B------:R-:W-:-:S04]  /*0330*/  @!P3 FMUL R15, R15, 16777216 ;  /* 0x4b8000000f0fb820 */ /* 0x000fc80000400000 */
[----:B------:R-:W-:Y:S01]  /*0340*/  @!P4 FMUL R14, R14, 16777216 ;  /* 0x4b8000000e0ec820 */ /* 0x000fe20000400000 */
[----:B----4-:R-:W-:Y:S01]  /*0350*/  FADD R5, -R7, R5 ;  /* 0x0000000507057221 */ /* 0x010fe20000000100 */
[----:B------:R-:W-:Y:S01]  /*0360*/  FADD R4, -R6, R4 ;  /* 0x0000000406047221 */ /* 0x000fe20000000100 */
[----:B-1----:R-:W-:Y:S01]  /*0370*/  FMUL R15, R12, R15 ;  /* 0x0000000f0c0f7220 */ /* 0x002fe20000400000 */
[----:B---3--:R-:W-:-:S03]  /*0380*/  FMUL R14, R13, R14 ;  /* 0x0000000e0d0e7220 */ /* 0x008fc60000400000 */
[----:B------:R-:W-:Y:S01]  /*0390*/  FMUL R15, R4, R15 ;  /* 0x0000000f040f7220 */ /* 0x000fe20000400000 */
[----:B------:R-:W-:-:S03]  /*03a0*/  FMUL R14, R5, R14 ;  /* 0x0000000e050e7220 */ /* 0x000fc60000400000 */
[----:B--2---:R-:W-:Y:S01]  /*03b0*/  FFMA R8, R15, R10, R8 ;  /* 0x0000000a0f087223 */ /* 0x004fe20000000008 */
[----:B------:R-:W-:-:S04]  /*03c0*/  FFMA R9, R14, R11, R9 ;  /* 0x0000000b0e097223 */ /* 0x000fc80000000009 */
[----:B------:R-:W-:Y:S02]  /*03d0*/  FSETP.GEU.AND P1, PT, R8, RZ, PT ;  /* 0x000000ff0800720b */ /* 0x000fe40003f2e000 */
[C---:B------:R-:W-:Y:S01]  /*03e0*/  FSETP.GEU.AND P2, PT, R9.reuse, RZ, PT ;  /* 0x000000ff0900720b */ /* 0x040fe20003f4e000 */
[----:B0-----:R-:W-:Y:S01]  /*03f0*/  IMAD.WIDE R2, R0, 0x4, R2 ;  /* 0x0000000400027825 */ /* 0x001fe200078e0202 */
[----:B------:R-:W-:Y:S02]  /*0400*/  FSEL R8, R8, RZ, P1 ;  /* 0x000000ff08087208 */ /* 0x000fe40000800000 */
[----:B------:R-:W-:Y:S01]  /*0410*/  FSEL R9, R9, RZ, P2 ;  /* 0x000000ff09097208 */ /* 0x000fe20001000000 */
[----:B------:R-:W-:Y:S08]  /*0420*/  @P0 EXIT ;  /* 0x000000000000094d */ /* 0x000ff00003800000 */
[----:B------:R-:W-:Y:S01]  /*0430*/  STG.E.64 desc[UR4][R2.64], R8 ;  /* 0x0000000802007986 */ /* 0x000fe2000c101b04 */
[----:B------:R-:W-:Y:S05]  /*0440*/  EXIT ;  /* 0x000000000000794d */ /* 0x000fea0003800000 */
.L_x_0:
[----:B------:R-:W-:-:S00]  /*0450*/  BRA `(.L_x_0) ;  /* 0xfffffffc00fc7947 */ /* 0x000fc0000383ffff */
[----:B------:R-:W-:-:S00]  /*0460*/  NOP ;  /* 0x0000000000007918 */ /* 0x000fc00000000000 */
        /* <DEDUP_REMOVED lines=9> */
.L_x_1:


//--------------------- .nv.global.init           --------------------------
	.section	.nv.global.init,"aw",@progbits
.nv.global.init:
	.type		_$_str,@object
	.size		_$_str,(_$_str_$_2 - _$_str)
_$_str:
        /*0000*/ 	.byte	0x5f, 0x5f, 0x43, 0x55, 0x44, 0x41, 0x5f, 0x46, 0x54, 0x5a, 0x00
	.type		_$_str_$_2,@object
	.size		_$_str_$_2,(.L_1 - _$_str_$_2)
_$_str_$_2:
        /*000b*/ 	.byte	0x5f, 0x5f, 0x43, 0x55, 0x44, 0x41, 0x5f, 0x50, 0x52, 0x45, 0x43, 0x5f, 0x53, 0x51, 0x52, 0x54
        /*001b*/ 	.byte	0x00
.L_1:


//--------------------- .nv.constant0.triton_poi_fused__native_batch_norm_legit_no_training_relu_19 --------------------------
	.section	.nv.constant0.triton_poi_fused__native_batch_norm_legit_no_training_relu_19,"a",@progbits
	.sectionflags	@""
	.align	4
.nv.constant0.triton_poi_fused__native_batch_norm_legit_no_training_relu_19:
	.zero		580
